//
// Generated by NVIDIA NVVM Compiler
//
// Compiler Build ID: CL-36424714
// Cuda compilation tools, release 13.0, V13.0.88
// Based on NVVM 20.0.0
//

.version 9.0
.target sm_100
.address_size 64

	// .globl	_Z15gol_step_kernelPKmPmi

.visible .entry _Z15gol_step_kernelPKmPmi(
	.param .u64 .ptr .align 1 _Z15gol_step_kernelPKmPmi_param_0,
	.param .u64 .ptr .align 1 _Z15gol_step_kernelPKmPmi_param_1,
	.param .u32 _Z15gol_step_kernelPKmPmi_param_2
)
{
	.reg .pred 	%p<18>;
	.reg .b32 	%r<47>;
	.reg .b64 	%rd<117>;

	ld.param.u64 	%rd23, [_Z15gol_step_kernelPKmPmi_param_0];
	ld.param.u64 	%rd22, [_Z15gol_step_kernelPKmPmi_param_1];
	ld.param.u32 	%r7, [_Z15gol_step_kernelPKmPmi_param_2];
	cvta.to.global.u64 	%rd1, %rd23;
	mov.u32 	%r8, %ctaid.x;
	mov.u32 	%r9, %ntid.x;
	mov.u32 	%r10, %tid.x;
	mad.lo.s32 	%r1, %r8, %r9, %r10;
	mov.u32 	%r11, %ctaid.y;
	mov.u32 	%r12, %ntid.y;
	mov.u32 	%r13, %tid.y;
	mad.lo.s32 	%r14, %r11, %r12, %r13;
	max.s32 	%r15, %r1, %r14;
	setp.ge.s32 	%p1, %r15, %r7;
	@%p1 bra 	$L__BB0_18;
	mad.lo.s32 	%r3, %r7, %r14, %r1;
	mul.wide.s32 	%rd25, %r3, 8;
	add.s64 	%rd2, %rd1, %rd25;
	ld.global.nc.u64 	%rd3, [%rd2];
	setp.lt.s32 	%p2, %r1, 1;
	mov.b64 	%rd109, 0;
	@%p2 bra 	$L__BB0_3;
	ld.global.nc.u64 	%rd109, [%rd2+-8];
$L__BB0_3:
	add.s32 	%r4, %r1, 1;
	setp.ge.s32 	%p3, %r4, %r7;
	mov.b64 	%rd110, 0;
	@%p3 bra 	$L__BB0_5;
	ld.global.nc.u64 	%rd110, [%rd2+8];
$L__BB0_5:
	setp.eq.s32 	%p4, %r14, 0;
	sub.s32 	%r16, %r3, %r7;
	mul.wide.s32 	%rd28, %r16, 8;
	add.s64 	%rd8, %rd1, %rd28;
	mov.b64 	%rd111, 0;
	@%p4 bra 	$L__BB0_7;
	ld.global.nc.u64 	%rd111, [%rd8];
$L__BB0_7:
	add.s32 	%r5, %r14, 1;
	setp.ge.u32 	%p5, %r5, %r7;
	mul.wide.s32 	%rd30, %r7, 8;
	add.s64 	%rd11, %rd2, %rd30;
	mov.b64 	%rd112, 0;
	@%p5 bra 	$L__BB0_9;
	ld.global.nc.u64 	%rd112, [%rd11];
$L__BB0_9:
	setp.lt.s32 	%p6, %r1, 1;
	setp.eq.s32 	%p7, %r14, 0;
	mov.b64 	%rd113, 0;
	or.pred  	%p8, %p6, %p7;
	@%p8 bra 	$L__BB0_11;
	ld.global.nc.u64 	%rd113, [%rd8+-8];
$L__BB0_11:
	setp.eq.s32 	%p9, %r14, 0;
	setp.ge.s32 	%p10, %r4, %r7;
	mov.b64 	%rd114, 0;
	or.pred  	%p11, %p10, %p9;
	@%p11 bra 	$L__BB0_13;
	ld.global.nc.u64 	%rd114, [%rd8+8];
$L__BB0_13:
	setp.ge.u32 	%p12, %r5, %r7;
	setp.lt.s32 	%p13, %r1, 1;
	mov.b64 	%rd115, 0;
	or.pred  	%p14, %p13, %p12;
	@%p14 bra 	$L__BB0_15;
	ld.global.nc.u64 	%rd115, [%rd11+-8];
$L__BB0_15:
	setp.ge.u32 	%p15, %r5, %r7;
	setp.ge.s32 	%p16, %r4, %r7;
	mov.b64 	%rd116, 0;
	or.pred  	%p17, %p16, %p15;
	@%p17 bra 	$L__BB0_17;
	ld.global.nc.u64 	%rd116, [%rd11+8];
$L__BB0_17:
	mov.b64 	{%r17, %r18}, %rd113;
	mov.b64 	{%r19, %r20}, %rd109;
	shf.l.wrap.b32 	%r21, %r18, %r19, 8;
	shf.l.wrap.b32 	%r22, %r19, %r20, 8;
	mov.b64 	%rd35, {%r21, %r22};
	mov.b64 	{%r23, %r24}, %rd111;
	mov.b64 	{%r25, %r26}, %rd3;
	shf.l.wrap.b32 	%r27, %r24, %r25, 8;
	shf.l.wrap.b32 	%r28, %r25, %r26, 8;
	mov.b64 	%rd36, {%r27, %r28};
	mov.b64 	{%r29, %r30}, %rd114;
	mov.b64 	{%r31, %r32}, %rd110;
	shf.l.wrap.b32 	%r33, %r30, %r31, 8;
	shf.l.wrap.b32 	%r34, %r31, %r32, 8;
	mov.b64 	%rd37, {%r33, %r34};
	mov.b64 	{%r35, %r36}, %rd115;
	shf.l.wrap.b32 	%r37, %r20, %r35, 24;
	shf.l.wrap.b32 	%r38, %r19, %r20, 24;
	mov.b64 	%rd38, {%r38, %r37};
	mov.b64 	{%r39, %r40}, %rd112;
	shf.l.wrap.b32 	%r41, %r26, %r39, 24;
	shf.l.wrap.b32 	%r42, %r25, %r26, 24;
	mov.b64 	%rd39, {%r42, %r41};
	mov.b64 	{%r43, %r44}, %rd116;
	shf.l.wrap.b32 	%r45, %r32, %r43, 24;
	shf.l.wrap.b32 	%r46, %r31, %r32, 24;
	mov.b64 	%rd40, {%r46, %r45};
	shr.u64 	%rd41, %rd36, 1;
	and.b64  	%rd42, %rd41, 9187201950435737471;
	shr.u64 	%rd43, %rd35, 7;
	and.b64  	%rd44, %rd43, 72340172838076673;
	or.b64  	%rd45, %rd44, %rd42;
	shl.b64 	%rd46, %rd36, 1;
	and.b64  	%rd47, %rd46, -72340172838076674;
	shl.b64 	%rd48, %rd37, 7;
	and.b64  	%rd49, %rd48, -9187201950435737472;
	or.b64  	%rd50, %rd49, %rd47;
	xor.b64  	%rd51, %rd45, %rd36;
	and.b64  	%rd52, %rd45, %rd36;
	xor.b64  	%rd53, %rd50, %rd51;
	and.b64  	%rd54, %rd50, %rd51;
	or.b64  	%rd55, %rd54, %rd52;
	shr.u64 	%rd56, %rd3, 1;
	and.b64  	%rd57, %rd56, 9187201950435737471;
	shr.u64 	%rd58, %rd109, 7;
	and.b64  	%rd59, %rd58, 72340172838076673;
	or.b64  	%rd60, %rd59, %rd57;
	shl.b64 	%rd61, %rd3, 1;
	and.b64  	%rd62, %rd61, -72340172838076674;
	shl.b64 	%rd63, %rd110, 7;
	and.b64  	%rd64, %rd63, -9187201950435737472;
	or.b64  	%rd65, %rd64, %rd62;
	xor.b64  	%rd66, %rd65, %rd60;
	and.b64  	%rd67, %rd57, %rd62;
	shr.u64 	%rd68, %rd39, 1;
	and.b64  	%rd69, %rd68, 9187201950435737471;
	shr.u64 	%rd70, %rd38, 7;
	and.b64  	%rd71, %rd70, 72340172838076673;
	or.b64  	%rd72, %rd71, %rd69;
	shl.b64 	%rd73, %rd39, 1;
	and.b64  	%rd74, %rd73, -72340172838076674;
	shl.b64 	%rd75, %rd40, 7;
	and.b64  	%rd76, %rd75, -9187201950435737472;
	or.b64  	%rd77, %rd76, %rd74;
	xor.b64  	%rd78, %rd72, %rd39;
	and.b64  	%rd79, %rd72, %rd39;
	xor.b64  	%rd80, %rd77, %rd78;
	and.b64  	%rd81, %rd77, %rd78;
	or.b64  	%rd82, %rd81, %rd79;
	xor.b64  	%rd83, %rd53, %rd66;
	and.b64  	%rd84, %rd53, %rd66;
	xor.b64  	%rd85, %rd55, %rd67;
	and.b64  	%rd86, %rd55, %rd67;
	xor.b64  	%rd87, %rd85, %rd84;
	and.b64  	%rd88, %rd84, %rd52;
	xor.b64  	%rd89, %rd80, %rd83;
	and.b64  	%rd90, %rd80, %rd83;
	xor.b64  	%rd91, %rd82, %rd87;
	and.b64  	%rd92, %rd82, %rd87;
	xor.b64  	%rd93, %rd91, %rd90;
	and.b64  	%rd94, %rd91, %rd90;
	or.b64  	%rd95, %rd86, %rd88;
	or.b64  	%rd96, %rd95, %rd92;
	or.b64  	%rd97, %rd96, %rd94;
	not.b64 	%rd98, %rd97;
	and.b64  	%rd99, %rd89, %rd98;
	and.b64  	%rd100, %rd99, %rd91;
	or.b64  	%rd101, %rd97, %rd89;
	not.b64 	%rd102, %rd101;
	and.b64  	%rd103, %rd93, %rd102;
	and.b64  	%rd104, %rd103, %rd3;
	or.b64  	%rd105, %rd104, %rd100;
	cvta.to.global.u64 	%rd106, %rd22;
	mul.wide.s32 	%rd107, %r3, 8;
	add.s64 	%rd108, %rd106, %rd107;
	st.global.u64 	[%rd108], %rd105;
$L__BB0_18:
	ret;

}


// ===== COMPILED SASS (sm_100) =====

	.target	sm_100

	.elftype	@"ET_EXEC"


//--------------------- .note.nv.tkinfo           --------------------------
	.section	.note.nv.tkinfo,"",@"SHT_NOTE"
	.sectionflags	@"SHF_NOTE_NV_TKINFO"
	.tkinfo
        /*0018*/ 	.word	0x00000002
        /*0030*/ 	.string	""
        /*0030*/ 	.string	"ptxas"
        /*0030*/ 	.string	"Cuda compilation tools, release 13.0, V13.0.88"
        /*0030*/ 	.string	"Build cuda_13.0.r13.0/compiler.36424714_0"
        /*0030*/ 	.string	"-arch sm_100 -m 64 "



//--------------------- .note.nv.cuinfo           --------------------------
	.section	.note.nv.cuinfo,"",@"SHT_NOTE"
	.sectionflags	@"SHF_NOTE_NV_CUINFO"
        /*0018*/ 	.short	0x0002
        /*001a*/ 	.short	0x0064
        /*001c*/ 	.short	0x0082
	.zero		2


//--------------------- .nv.info                  --------------------------
	.section	.nv.info,"",@"SHT_CUDA_INFO"
	.align	4


	//----- nvinfo : EIATTR_REGCOUNT
	.align		4
        /*0000*/ 	.byte	0x04, 0x2f
        /*0002*/ 	.short	(.L_1 - .L_0)
	.align		4
.L_0:
        /*0004*/ 	.word	index@(_Z15gol_step_kernelPKmPmi)
        /*0008*/ 	.word	0x0000001e


	//----- nvinfo : EIATTR_FRAME_SIZE
	.align		4
.L_1:
        /*000c*/ 	.byte	0x04, 0x11
        /*000e*/ 	.short	(.L_3 - .L_2)
	.align		4
.L_2:
        /*0010*/ 	.word	index@(_Z15gol_step_kernelPKmPmi)
        /*0014*/ 	.word	0x00000000


	//----- nvinfo : EIATTR_MIN_STACK_SIZE
	.align		4
.L_3:
        /*0018*/ 	.byte	0x04, 0x12
        /*001a*/ 	.short	(.L_5 - .L_4)
	.align		4
.L_4:
        /*001c*/ 	.word	index@(_Z15gol_step_kernelPKmPmi)
        /*0020*/ 	.word	0x00000000
.L_5:


//--------------------- .nv.compat                --------------------------
	.section	.nv.compat,"",@"SHT_CUDA_COMPAT_INFO"
	.align	4
        /*0000*/ 	.byte	0x02, 0x09, 0x00, 0x00, 0x02, 0x02, 0x01, 0x00, 0x02, 0x05, 0x05, 0x00, 0x03, 0x07, 0x01, 0x01
        /*0010*/ 	.byte	0x02, 0x03, 0x00, 0x00, 0x02, 0x06, 0x01, 0x00, 0x04, 0x0b, 0x08, 0x00, 0x09, 0x00, 0x00, 0x00
        /*0020*/ 	.byte	0x00, 0x00, 0x00, 0x00


//--------------------- .nv.info._Z15gol_step_kernelPKmPmi --------------------------
	.section	.nv.info._Z15gol_step_kernelPKmPmi,"",@"SHT_CUDA_INFO"
	.sectionflags	@""
	.align	4


	//----- nvinfo : EIATTR_CUDA_API_VERSION
	.align		4
        /*0000*/ 	.byte	0x04, 0x37
        /*0002*/ 	.short	(.L_7 - .L_6)
.L_6:
        /*0004*/ 	.word	0x00000082


	//----- nvinfo : EIATTR_KPARAM_INFO
	.align		4
.L_7:
        /*0008*/ 	.byte	0x04, 0x17
        /*000a*/ 	.short	(.L_9 - .L_8)
.L_8:
        /*000c*/ 	.word	0x00000000
        /*0010*/ 	.short	0x0002
        /*0012*/ 	.short	0x0010
        /*0014*/ 	.byte	0x00, 0xf0, 0x11, 0x00


	//----- nvinfo : EIATTR_KPARAM_INFO
	.align		4
.L_9:
        /*0018*/ 	.byte	0x04, 0x17
        /*001a*/ 	.short	(.L_11 - .L_10)
.L_10:
        /*001c*/ 	.word	0x00000000
        /*0020*/ 	.short	0x0001
        /*0022*/ 	.short	0x0008
        /*0024*/ 	.byte	0x00, 0xf5, 0x21, 0x00


	//----- nvinfo : EIATTR_KPARAM_INFO
	.align		4
.L_11:
        /*0028*/ 	.byte	0x04, 0x17
        /*002a*/ 	.short	(.L_13 - .L_12)
.L_12:
        /*002c*/ 	.word	0x00000000
        /*0030*/ 	.short	0x0000
        /*0032*/ 	.short	0x0000
        /*0034*/ 	.byte	0x00, 0xf5, 0x21, 0x00


	//----- nvinfo : EIATTR_SPARSE_MMA_MASK
	.align		4
.L_13:
        /*0038*/ 	.byte	0x03, 0x50
        /*003a*/ 	.short	0x0000


	//----- nvinfo : EIATTR_MAXREG_COUNT
	.align		4
        /*003c*/ 	.byte	0x03, 0x1b
        /*003e*/ 	.short	0x00ff


	//----- nvinfo : EIATTR_MERCURY_ISA_VERSION
	.align		4
        /*0040*/ 	.byte	0x03, 0x5f
        /*0042*/ 	.short	0x0101


	//----- nvinfo : EIATTR_VRC_CTA_INIT_COUNT
	.align		4
        /*0044*/ 	.byte	0x02, 0x4a
	.zero		1
	.zero		1


	//----- nvinfo : EIATTR_EXIT_INSTR_OFFSETS
	.align		4
        /*0048*/ 	.byte	0x04, 0x1c
        /*004a*/ 	.short	(.L_15 - .L_14)


	//   ....[0]....
.L_14:
        /*004c*/ 	.word	0x000000c0


	//   ....[1]....
        /*0050*/ 	.word	0x00000980


	//----- nvinfo : EIATTR_CBANK_PARAM_SIZE
	.align		4
.L_15:
        /*0054*/ 	.byte	0x03, 0x19
        /*0056*/ 	.short	0x0014


	//----- nvinfo : EIATTR_PARAM_CBANK
	.align		4
        /*0058*/ 	.byte	0x04, 0x0a
        /*005a*/ 	.short	(.L_17 - .L_16)
	.align		4
.L_16:
        /*005c*/ 	.word	index@(.nv.constant0._Z15gol_step_kernelPKmPmi)
        /*0060*/ 	.short	0x0380
        /*0062*/ 	.short	0x0014


	//----- nvinfo : EIATTR_SW_WAR
	.align		4
.L_17:
        /*0064*/ 	.byte	0x04, 0x36
        /*0066*/ 	.short	(.L_19 - .L_18)
.L_18:
        /*0068*/ 	.word	0x00000008
.L_19:


//--------------------- .nv.callgraph             --------------------------
	.section	.nv.callgraph,"",@"SHT_CUDA_CALLGRAPH"
	.align	4
	.sectionentsize	8
	.align		4
        /*0000*/ 	.word	0x00000000
	.align		4
        /*0004*/ 	.word	0xffffffff
	.align		4
        /*0008*/ 	.word	0x00000000
	.align		4
        /*000c*/ 	.word	0xfffffffe
	.align		4
        /*0010*/ 	.word	0x00000000
	.align		4
        /*0014*/ 	.word	0xfffffffd
	.align		4
        /*0018*/ 	.word	0x00000000
	.align		4
        /*001c*/ 	.word	0xfffffffc


//--------------------- .text._Z15gol_step_kernelPKmPmi --------------------------
	.section	.text._Z15gol_step_kernelPKmPmi,"ax",@progbits
	.align	128
        .global         _Z15gol_step_kernelPKmPmi
        .type           _Z15gol_step_kernelPKmPmi,@function
        .size           _Z15gol_step_kernelPKmPmi,(.L_x_1 - _Z15gol_step_kernelPKmPmi)
        .other          _Z15gol_step_kernelPKmPmi,@"STO_CUDA_ENTRY STV_DEFAULT"
_Z15gol_step_kernelPKmPmi:
.text._Z15gol_step_kernelPKmPmi:
[----:B------:R-:W-:Y:S01]  /*0000*/  LDC R1, c[0x0][0x37c] ;  /* 0x0000df00ff017b82 */ /* 0x000fe20000000800 */
[----:B------:R-:W0:Y:S07]  /*0010*/  S2R R3, SR_TID.X ;  /* 0x0000000000037919 */ /* 0x000e2e0000002100 */
[----:B------:R-:W0:Y:S01]  /*0020*/  LDC R12, c[0x0][0x360] ;  /* 0x0000d800ff0c7b82 */ /* 0x000e220000000800 */
[----:B------:R-:W1:Y:S07]  /*0030*/  S2R R0, SR_TID.Y ;  /* 0x0000000000007919 */ /* 0x000e6e0000002200 */
[----:B------:R-:W0:Y:S08]  /*0040*/  S2UR UR4, SR_CTAID.X ;  /* 0x00000000000479c3 */ /* 0x000e300000002500 */
[----:B------:R-:W1:Y:S08]  /*0050*/  S2UR UR5, SR_CTAID.Y ;  /* 0x00000000000579c3 */ /* 0x000e700000002600 */
[----:B------:R-:W1:Y:S08]  /*0060*/  LDC R13, c[0x0][0x364] ;  /* 0x0000d900ff0d7b82 */ /* 0x000e700000000800 */
[----:B------:R-:W2:Y:S01]  /*0070*/  LDC R27, c[0x0][0x390] ;  /* 0x0000e400ff1b7b82 */ /* 0x000ea20000000800 */
[----:B0-----:R-:W-:-:S02]  /*0080*/  IMAD R12, R12, UR4, R3 ;  /* 0x000000040c0c7c24 */ /* 0x001fc4000f8e0203 */
[----:B-1----:R-:W-:-:S05]  /*0090*/  IMAD R13, R13, UR5, R0 ;  /* 0x000000050d0d7c24 */ /* 0x002fca000f8e0200 */
[----:B------:R-:W-:-:S04]  /*00a0*/  VIMNMX R0, PT, PT, R12, R13, !PT ;  /* 0x0000000d0c007248 */ /* 0x000fc80007fe0100 */
[----:B--2---:R-:W-:-:S13]  /*00b0*/  ISETP.GE.AND P0, PT, R0, R27, PT ;  /* 0x0000001b0000720c */ /* 0x004fda0003f06270 */
[----:B------:R-:W-:Y:S05]  /*00c0*/  @P0 EXIT ;  /* 0x000000000000094d */ /* 0x000fea0003800000 */
[----:B------:R-:W0:Y:S01]  /*00d0*/  LDC.64 R10, c[0x0][0x380] ;  /* 0x0000e000ff0a7b82 */ /* 0x000e220000000a00 */
[----:B------:R-:W1:Y:S01]  /*00e0*/  LDCU.64 UR4, c[0x0][0x358] ;  /* 0x00006b00ff0477ac */ /* 0x000e620008000a00 */
[C---:B------:R-:W-:Y:S01]  /*00f0*/  VIADD R14, R12.reuse, 0x1 ;  /* 0x000000010c0e7836 */ /* 0x040fe20000000000 */
[C---:B------:R-:W-:Y:S01]  /*0100*/  ISETP.NE.AND P4, PT, R13.reuse, RZ, PT ;  /* 0x000000ff0d00720c */ /* 0x040fe20003f85270 */
[-C--:B------:R-:W-:Y:S01]  /*0110*/  IMAD R0, R13, R27.reuse, R12 ;  /* 0x0000001b0d007224 */ /* 0x080fe200078e020c */
[----:B------:R-:W-:Y:S02]  /*0120*/  ISETP.GE.AND P2, PT, R12, 0x1, PT ;  /* 0x000000010c00780c */ /* 0x000fe40003f46270 */
[----:B------:R-:W-:Y:S02]  /*0130*/  CS2R R4, SRZ ;  /* 0x0000000000047805 */ /* 0x000fe4000001ff00 */
[----:B------:R-:W-:Y:S01]  /*0140*/  ISETP.GE.AND P3, PT, R14, R27, PT ;  /* 0x0000001b0e00720c */ /* 0x000fe20003f66270 */
[----:B------:R-:W-:Y:S01]  /*0150*/  IMAD.IADD R3, R0, 0x1, -R27 ;  /* 0x0000000100037824 */ /* 0x000fe200078e0a1b */
[----:B------:R-:W-:-:S02]  /*0160*/  ISETP.LT.OR P0, PT, R12, 0x1, !P4 ;  /* 0x000000010c00780c */ /* 0x000fc40006701670 */
[----:B------:R-:W-:Y:S02]  /*0170*/  CS2R R6, SRZ ;  /* 0x0000000000067805 */ /* 0x000fe4000001ff00 */
[----:B------:R-:W-:Y:S01]  /*0180*/  ISETP.GE.OR P1, PT, R14, R27, !P4 ;  /* 0x0000001b0e00720c */ /* 0x000fe20006726670 */
[----:B------:R-:W-:Y:S02]  /*0190*/  IMAD.MOV.U32 R17, RZ, RZ, RZ ;  /* 0x000000ffff117224 */ /* 0x000fe400078e00ff */
[----:B------:R-:W-:Y:S02]  /*01a0*/  IMAD.MOV.U32 R15, RZ, RZ, RZ ;  /* 0x000000ffff0f7224 */ /* 0x000fe400078e00ff */
[----:B------:R-:W-:Y:S02]  /*01b0*/  IMAD.MOV.U32 R25, RZ, RZ, RZ ;  /* 0x000000ffff197224 */ /* 0x000fe400078e00ff */
[----:B0-----:R-:W-:-:S04]  /*01c0*/  IMAD.WIDE R8, R0, 0x8, R10 ;  /* 0x0000000800087825 */ /* 0x001fc800078e020a */
[----:B------:R-:W-:Y:S01]  /*01d0*/  IMAD.WIDE R10, R3, 0x8, R10 ;  /* 0x00000008030a7825 */ /* 0x000fe200078e020a */
[----:B-1----:R-:W2:Y:S04]  /*01e0*/  @P2 LDG.E.64.CONSTANT R4, desc[UR4][R8.64+-0x8] ;  /* 0xfffff80408042981 */ /* 0x002ea8000c1e9b00 */
[----:B------:R-:W3:Y:S04]  /*01f0*/  @!P3 LDG.E.64.CONSTANT R6, desc[UR4][R8.64+0x8] ;  /* 0x000008040806b981 */ /* 0x000ee8000c1e9b00 */
[----:B------:R-:W4:Y:S04]  /*0200*/  @!P0 LDG.E.CONSTANT R17, desc[UR4][R10.64+-0x4] ;  /* 0xfffffc040a118981 */ /* 0x000f28000c1e9900 */
[----:B------:R-:W3:Y:S04]  /*0210*/  @!P1 LDG.E.CONSTANT R15, desc[UR4][R10.64+0xc] ;  /* 0x00000c040a0f9981 */ /* 0x000ee8000c1e9900 */
[----:B------:R4:W5:Y:S04]  /*0220*/  LDG.E.64.CONSTANT R2, desc[UR4][R8.64] ;  /* 0x0000000408027981 */ /* 0x000968000c1e9b00 */
[----:B------:R3:W5:Y:S01]  /*0230*/  @P4 LDG.E.CONSTANT R25, desc[UR4][R10.64+0x4] ;  /* 0x000004040a194981 */ /* 0x000762000c1e9900 */
[----:B------:R-:W-:-:S05]  /*0240*/  VIADD R13, R13, 0x1 ;  /* 0x000000010d0d7836 */ /* 0x000fca0000000000 */
[----:B------:R-:W-:-:S04]  /*0250*/  ISETP.GE.U32.AND P2, PT, R13, R27, PT ;  /* 0x0000001b0d00720c */ /* 0x000fc80003f46070 */
[----:B------:R-:W-:Y:S02]  /*0260*/  ISETP.GE.OR P1, PT, R14, R27, P2 ;  /* 0x0000001b0e00720c */ /* 0x000fe40001726670 */
[----:B------:R-:W-:Y:S01]  /*0270*/  ISETP.LT.OR P0, PT, R12, 0x1, P2 ;  /* 0x000000010c00780c */ /* 0x000fe20001701670 */
[----:B------:R-:W-:Y:S02]  /*0280*/  IMAD.MOV.U32 R21, RZ, RZ, RZ ;  /* 0x000000ffff157224 */ /* 0x000fe400078e00ff */
[----:B------:R-:W-:-:S04]  /*0290*/  IMAD.WIDE R26, R27, 0x8, R8 ;  /* 0x000000081b1a7825 */ /* 0x000fc800078e0208 */
[----:B------:R-:W-:Y:S02]  /*02a0*/  IMAD.MOV.U32 R19, RZ, RZ, RZ ;  /* 0x000000ffff137224 */ /* 0x000fe400078e00ff */
[----:B------:R-:W-:Y:S02]  /*02b0*/  IMAD.MOV.U32 R23, RZ, RZ, RZ ;  /* 0x000000ffff177224 */ /* 0x000fe400078e00ff */
[----:B------:R-:W5:Y:S04]  /*02c0*/  @!P1 LDG.E.CONSTANT R21, desc[UR4][R26.64+0x8] ;  /* 0x000008041a159981 */ /* 0x000f68000c1e9900 */
[----:B------:R-:W5:Y:S04]  /*02d0*/  @!P0 LDG.E.CONSTANT R19, desc[UR4][R26.64+-0x8] ;  /* 0xfffff8041a138981 */ /* 0x000f68000c1e9900 */
[----:B------:R0:W5:Y:S01]  /*02e0*/  @!P2 LDG.E.CONSTANT R23, desc[UR4][R26.64] ;  /* 0x000000041a17a981 */ /* 0x000162000c1e9900 */
[----:B--2---:R-:W-:-:S02]  /*02f0*/  SHF.L.W.U32.HI R13, R4, 0x8, R5 ;  /* 0x00000008040d7819 */ /* 0x004fc40000010e05 */
[----:B----4-:R-:W-:Y:S02]  /*0300*/  SHF.L.W.U32.HI R8, R17, 0x8, R4 ;  /* 0x0000000811087819 */ /* 0x010fe40000010e04 */
[----:B---3--:R-:W-:Y:S02]  /*0310*/  SHF.L.W.U32.HI R10, R15, 0x8, R6 ;  /* 0x000000080f0a7819 */ /* 0x008fe40000010e06 */
[----:B------:R-:W-:Y:S02]  /*0320*/  SHF.R.U64 R20, R8, 0x7, R13 ;  /* 0x0000000708147819 */ /* 0x000fe4000000120d */
[--C-:B-----5:R-:W-:Y:S01]  /*0330*/  SHF.L.W.U32.HI R16, R2, 0x8, R3.reuse ;  /* 0x0000000802107819 */ /* 0x120fe20000010e03 */
[----:B------:R-:W-:Y:S01]  /*0340*/  IMAD.SHL.U32 R8, R10, 0x80, RZ ;  /* 0x000000800a087824 */ /* 0x000fe200078e00ff */
[----:B------:R-:W-:Y:S01]  /*0350*/  SHF.L.W.U32.HI R25, R25, 0x8, R2 ;  /* 0x0000000819197819 */ /* 0x000fe20000010e02 */
[C---:B------:R-:W-:Y:S01]  /*0360*/  IMAD.SHL.U32 R15, R2.reuse, 0x2, RZ ;  /* 0x00000002020f7824 */ /* 0x040fe200078e00ff */
[----:B------:R-:W-:-:S02]  /*0370*/  SHF.R.U64 R14, R2, 0x1, R3 ;  /* 0x00000001020e7819 */ /* 0x000fc40000001203 */
[C---:B0-----:R-:W-:Y:S01]  /*0380*/  SHF.R.U64 R27, R25.reuse, 0x1, R16 ;  /* 0x00000001191b7819 */ /* 0x041fe20000001210 */
[----:B------:R-:W-:Y:S01]  /*0390*/  IMAD.SHL.U32 R17, R25, 0x2, RZ ;  /* 0x0000000219117824 */ /* 0x000fe200078e00ff */
[----:B------:R-:W-:Y:S02]  /*03a0*/  LOP3.LUT R20, R20, 0x1010101, RZ, 0xc0, !PT ;  /* 0x0101010114147812 */ /* 0x000fe400078ec0ff */
[----:B------:R-:W-:Y:S01]  /*03b0*/  LOP3.LUT R8, R8, 0x80808080, RZ, 0xc0, !PT ;  /* 0x8080808008087812 */ /* 0x000fe200078ec0ff */
[----:B------:R-:W-:Y:S01]  /*03c0*/  IMAD.SHL.U32 R9, R6, 0x80, RZ ;  /* 0x0000008006097824 */ /* 0x000fe200078e00ff */
[----:B------:R-:W-:Y:S02]  /*03d0*/  SHF.R.U64 R11, R4, 0x7, R5 ;  /* 0x00000007040b7819 */ /* 0x000fe40000001205 */
[----:B------:R-:W-:Y:S02]  /*03e0*/  LOP3.LUT R14, R14, 0x7f7f7f7f, RZ, 0xc0, !PT ;  /* 0x7f7f7f7f0e0e7812 */ /* 0x000fe400078ec0ff */
[----:B------:R-:W-:-:S02]  /*03f0*/  LOP3.LUT R15, R15, 0xfefefefe, RZ, 0xc0, !PT ;  /* 0xfefefefe0f0f7812 */ /* 0x000fc400078ec0ff */
[----:B------:R-:W-:Y:S02]  /*0400*/  LOP3.LUT R20, R20, 0x7f7f7f7f, R27, 0xf8, !PT ;  /* 0x7f7f7f7f14147812 */ /* 0x000fe400078ef81b */
[----:B------:R-:W-:Y:S02]  /*0410*/  LOP3.LUT R8, R8, 0xfefefefe, R17, 0xf8, !PT ;  /* 0xfefefefe08087812 */ /* 0x000fe400078ef811 */
[----:B------:R-:W-:Y:S02]  /*0420*/  LOP3.LUT R12, R14, 0x1010101, R11, 0xf8, !PT ;  /* 0x010101010e0c7812 */ /* 0x000fe400078ef80b */
[----:B------:R-:W-:Y:S02]  /*0430*/  LOP3.LUT R9, R15, 0x80808080, R9, 0xf8, !PT ;  /* 0x808080800f097812 */ /* 0x000fe400078ef809 */
[----:B------:R-:W-:Y:S02]  /*0440*/  LOP3.LUT R17, R20, R25, R8, 0xe8, !PT ;  /* 0x0000001914117212 */ /* 0x000fe400078ee808 */
[----:B------:R-:W-:-:S02]  /*0450*/  SHF.L.W.U32.HI R18, R6, 0x18, R7 ;  /* 0x0000001806127819 */ /* 0x000fc40000010e07 */
[----:B------:R-:W-:Y:S02]  /*0460*/  LOP3.LUT R11, R9, R12, RZ, 0x3c, !PT ;  /* 0x0000000c090b7212 */ /* 0x000fe400078e3cff */
[CCC-:B------:R-:W-:Y:S02]  /*0470*/  LOP3.LUT R9, R17.reuse, R14.reuse, R15.reuse, 0x78, !PT ;  /* 0x0000000e11097212 */ /* 0x1c0fe400078e780f */
[----:B------:R-:W-:Y:S01]  /*0480*/  LOP3.LUT R14, R17, R14, R15, 0x80, !PT ;  /* 0x0000000e110e7212 */ /* 0x000fe200078e800f */
[----:B------:R-:W-:Y:S01]  /*0490*/  IMAD.SHL.U32 R15, R18, 0x80, RZ ;  /* 0x00000080120f7824 */ /* 0x000fe200078e00ff */
[----:B------:R-:W-:Y:S02]  /*04a0*/  SHF.L.W.U32.HI R12, R2, 0x18, R3 ;  /* 0x00000018020c7819 */ /* 0x000fe40000010e03 */
[----:B------:R-:W-:Y:S02]  /*04b0*/  SHF.R.U32.HI R17, RZ, 0x7, R13 ;  /* 0x00000007ff117819 */ /* 0x000fe4000001160d */
[----:B------:R-:W-:Y:S01]  /*04c0*/  SHF.L.W.U32.HI R13, R6, 0x8, R7 ;  /* 0x00000008060d7819 */ /* 0x000fe20000010e07 */
[----:B------:R-:W-:Y:S01]  /*04d0*/  IMAD.SHL.U32 R22, R12, 0x2, RZ ;  /* 0x000000020c167824 */ /* 0x000fe200078e00ff */
[----:B------:R-:W-:-:S02]  /*04e0*/  LOP3.LUT R17, R17, 0x1010101, RZ, 0xc0, !PT ;  /* 0x0101010111117812 */ /* 0x000fc400078ec0ff */
[----:B------:R-:W-:Y:S02]  /*04f0*/  LOP3.LUT R8, R8, R20, R25, 0x96, !PT ;  /* 0x0000001408087212 */ /* 0x000fe400078e9619 */
[----:B------:R-:W-:Y:S02]  /*0500*/  SHF.R.U32.HI R24, RZ, 0x1, R16 ;  /* 0x00000001ff187819 */ /* 0x000fe40000011610 */
[----:B------:R-:W-:Y:S02]  /*0510*/  LOP3.LUT R15, R15, 0x80808080, RZ, 0xc0, !PT ;  /* 0x808080800f0f7812 */ /* 0x000fe400078ec0ff */
[----:B------:R-:W-:Y:S02]  /*0520*/  SHF.L.U64.HI R13, R10, 0x7, R13 ;  /* 0x000000070a0d7819 */ /* 0x000fe4000001020d */
[----:B------:R-:W-:Y:S02]  /*0530*/  LOP3.LUT R10, R8, R11, RZ, 0xc0, !PT ;  /* 0x0000000b080a7212 */ /* 0x000fe400078ec0ff */
[----:B------:R-:W-:-:S02]  /*0540*/  LOP3.LUT R17, R17, 0x7f7f7f7f, R24, 0xf8, !PT ;  /* 0x7f7f7f7f11117812 */ /* 0x000fc400078ef818 */
[----:B------:R-:W-:Y:S02]  /*0550*/  LOP3.LUT R15, R15, 0xfefefefe, R22, 0xf8, !PT ;  /* 0xfefefefe0f0f7812 */ /* 0x000fe400078ef816 */
[----:B------:R-:W-:Y:S02]  /*0560*/  SHF.L.U64.HI R24, R25, 0x1, R16 ;  /* 0x0000000119187819 */ /* 0x000fe40000010210 */
[----:B------:R-:W-:Y:S02]  /*0570*/  LOP3.LUT R13, R13, 0x80808080, RZ, 0xc0, !PT ;  /* 0x808080800d0d7812 */ /* 0x000fe400078ec0ff */
[--C-:B------:R-:W-:Y:S02]  /*0580*/  SHF.R.U32.HI R22, RZ, 0x1, R3.reuse ;  /* 0x00000001ff167819 */ /* 0x100fe40000011603 */
[----:B------:R-:W-:Y:S02]  /*0590*/  SHF.L.U64.HI R27, R2, 0x1, R3 ;  /* 0x00000001021b7819 */ /* 0x000fe40000010203 */
[----:B------:R-:W-:-:S02]  /*05a0*/  LOP3.LUT R25, R10, R20, R25, 0x80, !PT ;  /* 0x000000140a197212 */ /* 0x000fc400078e8019 */
[----:B------:R-:W-:Y:S02]  /*05b0*/  LOP3.LUT R20, R13, 0xfefefefe, R24, 0xf8, !PT ;  /* 0xfefefefe0d147812 */ /* 0x000fe400078ef818 */
[----:B------:R-:W-:Y:S02]  /*05c0*/  SHF.R.U32.HI R13, RZ, 0x7, R5 ;  /* 0x00000007ff0d7819 */ /* 0x000fe40000011605 */
[----:B------:R-:W-:Y:S02]  /*05d0*/  LOP3.LUT R22, R22, 0x7f7f7f7f, RZ, 0xc0, !PT ;  /* 0x7f7f7f7f16167812 */ /* 0x000fe400078ec0ff */
[----:B------:R-:W-:Y:S02]  /*05e0*/  LOP3.LUT R27, R27, 0xfefefefe, RZ, 0xc0, !PT ;  /* 0xfefefefe1b1b7812 */ /* 0x000fe400078ec0ff */
[----:B------:R-:W-:Y:S02]  /*05f0*/  SHF.L.U64.HI R10, R6, 0x7, R7 ;  /* 0x00000007060a7819 */ /* 0x000fe40000010207 */
[----:B------:R-:W-:-:S02]  /*0600*/  LOP3.LUT R13, R22, 0x1010101, R13, 0xf8, !PT ;  /* 0x01010101160d7812 */ /* 0x000fc400078ef80d */
[----:B------:R-:W-:Y:S02]  /*0610*/  LOP3.LUT R10, R27, 0x80808080, R10, 0xf8, !PT ;  /* 0x808080801b0a7812 */ /* 0x000fe400078ef80a */
[----:B------:R-:W-:Y:S02]  /*0620*/  LOP3.LUT R6, R17, R16, R20, 0xe8, !PT ;  /* 0x0000001011067212 */ /* 0x000fe400078ee814 */
[----:B------:R-:W-:Y:S02]  /*0630*/  LOP3.LUT R10, R10, R13, RZ, 0x3c, !PT ;  /* 0x0000000d0a0a7212 */ /* 0x000fe400078e3cff */
[CCC-:B------:R-:W-:Y:S02]  /*0640*/  LOP3.LUT R13, R6.reuse, R22.reuse, R27.reuse, 0x78, !PT ;  /* 0x00000016060d7212 */ /* 0x1c0fe400078e781b */
[----:B------:R-:W-:Y:S02]  /*0650*/  LOP3.LUT R6, R6, R22, R27, 0x80, !PT ;  /* 0x0000001606067212 */ /* 0x000fe400078e801b */
[----:B------:R-:W-:-:S02]  /*0660*/  SHF.L.W.U32.HI R21, R7, 0x18, R21 ;  /* 0x0000001807157819 */ /* 0x000fc40000010e15 */
[----:B------:R-:W-:Y:S02]  /*0670*/  SHF.L.W.U32.HI R22, R4, 0x18, R5 ;  /* 0x0000001804167819 */ /* 0x000fe40000010e05 */
[----:B------:R-:W-:Y:S02]  /*0680*/  SHF.L.W.U32.HI R19, R5, 0x18, R19 ;  /* 0x0000001805137819 */ /* 0x000fe40000010e13 */
[----:B------:R-:W-:Y:S02]  /*0690*/  SHF.L.U64.HI R21, R18, 0x7, R21 ;  /* 0x0000000712157819 */ /* 0x000fe40000010215 */
[----:B------:R-:W-:Y:S02]  /*06a0*/  LOP3.LUT R7, R20, R17, R16, 0x96, !PT ;  /* 0x0000001114077212 */ /* 0x000fe400078e9610 */
[----:B------:R-:W-:Y:S02]  /*06b0*/  SHF.L.W.U32.HI R23, R3, 0x18, R23 ;  /* 0x0000001803177819 */ /* 0x000fe40000010e17 */
[----:B------:R-:W-:-:S02]  /*06c0*/  SHF.R.U64 R18, R22, 0x7, R19 ;  /* 0x0000000716127819 */ /* 0x000fc40000001213 */
[----:B------:R-:W-:Y:S02]  /*06d0*/  SHF.R.U32.HI R20, RZ, 0x7, R19 ;  /* 0x00000007ff147819 */ /* 0x000fe40000011613 */
[----:B------:R-:W-:Y:S02]  /*06e0*/  LOP3.LUT R19, R7, R10, RZ, 0xc0, !PT ;  /* 0x0000000a07137212 */ /* 0x000fe400078ec0ff */
[C-C-:B------:R-:W-:Y:S02]  /*06f0*/  SHF.R.U64 R5, R12.reuse, 0x1, R23.reuse ;  /* 0x000000010c057819 */ /* 0x140fe40000001217 */
[--C-:B------:R-:W-:Y:S02]  /*0700*/  SHF.L.U64.HI R4, R12, 0x1, R23.reuse ;  /* 0x000000010c047819 */ /* 0x100fe40000010217 */
[----:B------:R-:W-:Y:S02]  /*0710*/  SHF.R.U32.HI R27, RZ, 0x1, R23 ;  /* 0x00000001ff1b7819 */ /* 0x000fe40000011617 */
[----:B------:R-:W-:-:S02]  /*0720*/  LOP3.LUT R18, R18, 0x1010101, RZ, 0xc0, !PT ;  /* 0x0101010112127812 */ /* 0x000fc400078ec0ff */
[----:B------:R-:W-:Y:S02]  /*0730*/  LOP3.LUT R20, R20, 0x1010101, RZ, 0xc0, !PT ;  /* 0x0101010114147812 */ /* 0x000fe400078ec0ff */
[----:B------:R-:W-:Y:S02]  /*0740*/  LOP3.LUT R21, R21, 0x80808080, RZ, 0xc0, !PT ;  /* 0x8080808015157812 */ /* 0x000fe400078ec0ff */
[----:B------:R-:W-:Y:S02]  /*0750*/  LOP3.LUT R19, R19, R17, R16, 0x80, !PT ;  /* 0x0000001113137212 */ /* 0x000fe400078e8010 */
[----:B------:R-:W-:Y:S02]  /*0760*/  LOP3.LUT R5, R18, 0x7f7f7f7f, R5, 0xf8, !PT ;  /* 0x7f7f7f7f12057812 */ /* 0x000fe400078ef805 */
[----:B------:R-:W-:Y:S02]  /*0770*/  LOP3.LUT R17, R20, 0x7f7f7f7f, R27, 0xf8, !PT ;  /* 0x7f7f7f7f14117812 */ /* 0x000fe400078ef81b */
[----:B------:R-:W-:-:S02]  /*0780*/  LOP3.LUT R4, R21, 0xfefefefe, R4, 0xf8, !PT ;  /* 0xfefefefe15047812 */ /* 0x000fc400078ef804 */
[----:B------:R-:W-:Y:S02]  /*0790*/  LOP3.LUT R16, R15, R5, R12, 0x96, !PT ;  /* 0x000000050f107212 */ /* 0x000fe400078e960c */
[----:B------:R-:W-:Y:S02]  /*07a0*/  LOP3.LUT R18, R4, R17, R23, 0x96, !PT ;  /* 0x0000001104127212 */ /* 0x000fe400078e9617 */
[----:B------:R-:W-:Y:S02]  /*07b0*/  LOP3.LUT R12, R5, R12, R15, 0xe8, !PT ;  /* 0x0000000c050c7212 */ /* 0x000fe400078ee80f */
[----:B------:R-:W-:Y:S02]  /*07c0*/  LOP3.LUT R23, R17, R23, R4, 0xe8, !PT ;  /* 0x0000001711177212 */ /* 0x000fe400078ee804 */
[----:B------:R-:W0:Y:S01]  /*07d0*/  LDC.64 R4, c[0x0][0x388] ;  /* 0x0000e200ff047b82 */ /* 0x000e220000000a00 */
[----:B------:R-:W-:Y:S02]  /*07e0*/  LOP3.LUT R25, R14, R25, RZ, 0xfc, !PT ;  /* 0x000000190e197212 */ /* 0x000fe400078efcff */
[----:B------:R-:W-:-:S02]  /*07f0*/  LOP3.LUT R17, R16, R8, R11, 0x60, !PT ;  /* 0x0000000810117212 */ /* 0x000fc400078e600b */
[----:B------:R-:W-:Y:S02]  /*0800*/  LOP3.LUT R9, R9, R8, R11, 0x78, !PT ;  /* 0x0000000809097212 */ /* 0x000fe400078e780b */
[-CC-:B------:R-:W-:Y:S02]  /*0810*/  LOP3.LUT R15, R18, R7.reuse, R10.reuse, 0x60, !PT ;  /* 0x00000007120f7212 */ /* 0x180fe400078e600a */
[----:B------:R-:W-:Y:S02]  /*0820*/  LOP3.LUT R14, R13, R7, R10, 0x78, !PT ;  /* 0x000000070d0e7212 */ /* 0x000fe400078e780a */
[----:B------:R-:W-:Y:S02]  /*0830*/  LOP3.LUT R6, R6, R19, RZ, 0xfc, !PT ;  /* 0x0000001306067212 */ /* 0x000fe400078efcff */
[-CC-:B------:R-:W-:Y:S02]  /*0840*/  LOP3.LUT R20, R17, R12.reuse, R9.reuse, 0x60, !PT ;  /* 0x0000000c11147212 */ /* 0x180fe400078e6009 */
[----:B------:R-:W-:-:S02]  /*0850*/  LOP3.LUT R25, R25, R12, R9, 0xf8, !PT ;  /* 0x0000000c19197212 */ /* 0x000fc400078ef809 */
[-CC-:B------:R-:W-:Y:S02]  /*0860*/  LOP3.LUT R13, R15, R23.reuse, R14.reuse, 0x60, !PT ;  /* 0x000000170f0d7212 */ /* 0x180fe400078e600e */
[----:B------:R-:W-:Y:S02]  /*0870*/  LOP3.LUT R6, R6, R23, R14, 0xf8, !PT ;  /* 0x0000001706067212 */ /* 0x000fe400078ef80e */
[----:B------:R-:W-:Y:S02]  /*0880*/  LOP3.LUT R22, R16, R8, R11, 0x96, !PT ;  /* 0x0000000810167212 */ /* 0x000fe400078e960b */
[----:B------:R-:W-:Y:S02]  /*0890*/  LOP3.LUT R11, R25, R20, RZ, 0xfc, !PT ;  /* 0x00000014190b7212 */ /* 0x000fe400078efcff */
[----:B------:R-:W-:Y:S02]  /*08a0*/  LOP3.LUT R19, R18, R7, R10, 0x96, !PT ;  /* 0x0000000712137212 */ /* 0x000fe400078e960a */
[----:B------:R-:W-:-:S02]  /*08b0*/  LOP3.LUT R10, R6, R13, RZ, 0xfc, !PT ;  /* 0x0000000d060a7212 */ /* 0x000fc400078efcff */
[----:B------:R-:W-:Y:S02]  /*08c0*/  LOP3.LUT R6, R22, R11, RZ, 0x30, !PT ;  /* 0x0000000b16067212 */ /* 0x000fe400078e30ff */
[--C-:B------:R-:W-:Y:S02]  /*08d0*/  LOP3.LUT R16, R17, R12, R9.reuse, 0x96, !PT ;  /* 0x0000000c11107212 */ /* 0x100fe400078e9609 */
[----:B------:R-:W-:Y:S02]  /*08e0*/  LOP3.LUT R15, R15, R23, R14, 0x96, !PT ;  /* 0x000000170f0f7212 */ /* 0x000fe400078e960e */
[----:B------:R-:W-:Y:S02]  /*08f0*/  LOP3.LUT R8, R19, R10, RZ, 0x30, !PT ;  /* 0x0000000a13087212 */ /* 0x000fe400078e30ff */
[----:B------:R-:W-:Y:S02]  /*0900*/  LOP3.LUT R12, R6, R12, R9, 0x60, !PT ;  /* 0x0000000c060c7212 */ /* 0x000fe400078e6009 */
[----:B------:R-:W-:-:S02]  /*0910*/  LOP3.LUT R7, R16, R11, R22, 0x10, !PT ;  /* 0x0000000b10077212 */ /* 0x000fc400078e1016 */
[----:B------:R-:W-:Y:S02]  /*0920*/  LOP3.LUT R9, R15, R10, R19, 0x10, !PT ;  /* 0x0000000a0f097212 */ /* 0x000fe400078e1013 */
[----:B------:R-:W-:Y:S01]  /*0930*/  LOP3.LUT R14, R8, R23, R14, 0x60, !PT ;  /* 0x00000017080e7212 */ /* 0x000fe200078e600e */
[----:B0-----:R-:W-:Y:S01]  /*0940*/  IMAD.WIDE R4, R0, 0x8, R4 ;  /* 0x0000000800047825 */ /* 0x001fe200078e0204 */
[----:B------:R-:W-:Y:S02]  /*0950*/  LOP3.LUT R2, R12, R7, R2, 0xf8, !PT ;  /* 0x000000070c027212 */ /* 0x000fe400078ef802 */
[----:B------:R-:W-:-:S05]  /*0960*/  LOP3.LUT R3, R14, R9, R3, 0xf8, !PT ;  /* 0x000000090e037212 */ /* 0x000fca00078ef803 */
[----:B------:R-:W-:Y:S01]  /*0970*/  STG.E.64 desc[UR4][R4.64], R2 ;  /* 0x0000000204007986 */ /* 0x000fe2000c101b04 */
[----:B------:R-:W-:Y:S05]  /*0980*/  EXIT ;  /* 0x000000000000794d */ /* 0x000fea0003800000 */
.L_x_0:
[----:B------:R-:W-:-:S00]  /*0990*/  BRA `(.L_x_0) ;  /* 0xfffffffc00fc7947 */ /* 0x000fc0000383ffff */
[----:B------:R-:W-:-:S00]  /*09a0*/  NOP ;  /* 0x0000000000007918 */ /* 0x000fc00000000000 */
        /* <DEDUP_REMOVED lines=13> */
.L_x_1:


//--------------------- .nv.shared.reserved.0     --------------------------
	.section	.nv.shared.reserved.0,"aw",@nobits
	.weak		__nv_reservedSMEM_offset_0_alias
	.size		__nv_reservedSMEM_offset_0_alias, 0, 64
	.other		__nv_reservedSMEM_offset_0_alias,@"STO_CUDA_RESERVED_SHARED STV_DEFAULT"
__nv_reservedSMEM_offset_0_alias:
	.zero		0
	.zero		64


//--------------------- .nv.constant0._Z15gol_step_kernelPKmPmi --------------------------
	.section	.nv.constant0._Z15gol_step_kernelPKmPmi,"a",@progbits
	.sectionflags	@""
	.align	4
.nv.constant0._Z15gol_step_kernelPKmPmi:
	.zero		916


//--------------------- SYMBOLS --------------------------

	.type		.nv.reservedSmem.offset0,@object
	.size		.nv.reservedSmem.offset0,0x4
